//
// Generated by NVIDIA NVVM Compiler
//
// Compiler Build ID: CL-36424714
// Cuda compilation tools, release 13.0, V13.0.88
// Based on NVVM 20.0.0
//

.version 9.0
.target sm_100
.address_size 64

	// .globl	_Z26matrixMultiplySharedMemoryPfS_S_i
.extern .shared .align 16 .b8 sharedMemory[];

.visible .entry _Z26matrixMultiplySharedMemoryPfS_S_i(
	.param .u64 .ptr .align 1 _Z26matrixMultiplySharedMemoryPfS_S_i_param_0,
	.param .u64 .ptr .align 1 _Z26matrixMultiplySharedMemoryPfS_S_i_param_1,
	.param .u64 .ptr .align 1 _Z26matrixMultiplySharedMemoryPfS_S_i_param_2,
	.param .u32 _Z26matrixMultiplySharedMemoryPfS_S_i_param_3
)
{
	.reg .pred 	%p<18>;
	.reg .b32 	%r<103>;
	.reg .b32 	%f<79>;
	.reg .b64 	%rd<14>;

	ld.param.u64 	%rd3, [_Z26matrixMultiplySharedMemoryPfS_S_i_param_0];
	ld.param.u64 	%rd4, [_Z26matrixMultiplySharedMemoryPfS_S_i_param_1];
	ld.param.u32 	%r33, [_Z26matrixMultiplySharedMemoryPfS_S_i_param_3];
	mov.u32 	%r1, %ntid.x;
	mov.u32 	%r2, %ntid.y;
	mov.u32 	%r3, %tid.x;
	mov.u32 	%r4, %tid.y;
	mov.u32 	%r34, %ctaid.y;
	mad.lo.s32 	%r5, %r34, %r2, %r4;
	mov.u32 	%r35, %ctaid.x;
	mad.lo.s32 	%r6, %r35, %r1, %r3;
	add.s32 	%r36, %r1, %r33;
	add.s32 	%r7, %r36, -1;
	setp.gt.u32 	%p1, %r1, %r7;
	mov.f32 	%f77, 0f00000000;
	@%p1 bra 	$L__BB0_18;
	mul.lo.s32 	%r38, %r1, %r2;
	shl.b32 	%r39, %r38, 2;
	mov.u32 	%r40, sharedMemory;
	add.s32 	%r8, %r40, %r39;
	mul.lo.s32 	%r9, %r4, %r1;
	mul.lo.s32 	%r10, %r33, %r5;
	and.b32  	%r11, %r1, 7;
	div.u32 	%r41, %r7, %r1;
	max.u32 	%r12, %r41, 1;
	shl.b32 	%r42, %r3, 2;
	add.s32 	%r43, %r39, %r42;
	add.s32 	%r13, %r40, %r43;
	shl.b32 	%r14, %r1, 2;
	cvta.to.global.u64 	%rd1, %rd3;
	cvta.to.global.u64 	%rd2, %rd4;
	mov.f32 	%f77, 0f00000000;
	mov.b32 	%r96, 0;
$L__BB0_2:
	setp.ge.s32 	%p2, %r5, %r33;
	mad.lo.s32 	%r16, %r96, %r1, %r3;
	setp.ge.u32 	%p3, %r16, %r33;
	mov.f32 	%f68, 0f00000000;
	or.pred  	%p4, %p2, %p3;
	@%p4 bra 	$L__BB0_4;
	add.s32 	%r44, %r16, %r10;
	mul.wide.u32 	%rd6, %r44, 4;
	add.s64 	%rd7, %rd1, %rd6;
	ld.global.f32 	%f68, [%rd7];
$L__BB0_4:
	setp.ge.s32 	%p5, %r6, %r33;
	add.s32 	%r45, %r9, %r3;
	shl.b32 	%r46, %r45, 2;
	add.s32 	%r48, %r40, %r46;
	st.shared.f32 	[%r48], %f68;
	mad.lo.s32 	%r17, %r96, %r2, %r4;
	setp.ge.u32 	%p6, %r17, %r33;
	mov.f32 	%f69, 0f00000000;
	or.pred  	%p7, %p5, %p6;
	@%p7 bra 	$L__BB0_6;
	mad.lo.s32 	%r49, %r17, %r33, %r6;
	mul.wide.u32 	%rd8, %r49, 4;
	add.s64 	%rd9, %rd2, %rd8;
	ld.global.f32 	%f69, [%rd9];
$L__BB0_6:
	setp.lt.u32 	%p8, %r1, 8;
	add.s32 	%r53, %r8, %r46;
	st.shared.f32 	[%r53], %f69;
	bar.sync 	0;
	mov.b32 	%r101, 0;
	@%p8 bra 	$L__BB0_9;
	shl.b32 	%r54, %r9, 2;
	add.s32 	%r56, %r54, %r40;
	add.s32 	%r97, %r56, 16;
	and.b32  	%r57, %r1, -8;
	neg.s32 	%r99, %r57;
	mov.u32 	%r98, %r13;
$L__BB0_8:
	.pragma "nounroll";
	and.b32  	%r101, %r1, 2040;
	ld.shared.f32 	%f24, [%r97+-16];
	ld.shared.f32 	%f25, [%r98];
	fma.rn.f32 	%f26, %f24, %f25, %f77;
	ld.shared.f32 	%f27, [%r97+-12];
	add.s32 	%r58, %r98, %r14;
	ld.shared.f32 	%f28, [%r58];
	fma.rn.f32 	%f29, %f27, %f28, %f26;
	ld.shared.f32 	%f30, [%r97+-8];
	add.s32 	%r59, %r58, %r14;
	ld.shared.f32 	%f31, [%r59];
	fma.rn.f32 	%f32, %f30, %f31, %f29;
	ld.shared.f32 	%f33, [%r97+-4];
	add.s32 	%r60, %r59, %r14;
	ld.shared.f32 	%f34, [%r60];
	fma.rn.f32 	%f35, %f33, %f34, %f32;
	ld.shared.f32 	%f36, [%r97];
	add.s32 	%r61, %r60, %r14;
	ld.shared.f32 	%f37, [%r61];
	fma.rn.f32 	%f38, %f36, %f37, %f35;
	ld.shared.f32 	%f39, [%r97+4];
	add.s32 	%r62, %r61, %r14;
	ld.shared.f32 	%f40, [%r62];
	fma.rn.f32 	%f41, %f39, %f40, %f38;
	ld.shared.f32 	%f42, [%r97+8];
	add.s32 	%r63, %r62, %r14;
	ld.shared.f32 	%f43, [%r63];
	fma.rn.f32 	%f44, %f42, %f43, %f41;
	ld.shared.f32 	%f45, [%r97+12];
	add.s32 	%r64, %r63, %r14;
	ld.shared.f32 	%f46, [%r64];
	fma.rn.f32 	%f77, %f45, %f46, %f44;
	add.s32 	%r99, %r99, 8;
	shl.b32 	%r65, %r1, 5;
	add.s32 	%r98, %r98, %r65;
	add.s32 	%r97, %r97, 32;
	setp.ne.s32 	%p9, %r99, 0;
	@%p9 bra 	$L__BB0_8;
$L__BB0_9:
	setp.eq.s32 	%p10, %r11, 0;
	@%p10 bra 	$L__BB0_17;
	add.s32 	%r66, %r11, -1;
	setp.lt.u32 	%p11, %r66, 3;
	@%p11 bra 	$L__BB0_12;
	add.s32 	%r67, %r101, %r9;
	shl.b32 	%r68, %r67, 2;
	add.s32 	%r70, %r40, %r68;
	ld.shared.f32 	%f48, [%r70];
	mad.lo.s32 	%r71, %r101, %r1, %r3;
	shl.b32 	%r72, %r71, 2;
	add.s32 	%r73, %r8, %r72;
	ld.shared.f32 	%f49, [%r73];
	fma.rn.f32 	%f50, %f48, %f49, %f77;
	ld.shared.f32 	%f51, [%r70+4];
	add.s32 	%r74, %r73, %r14;
	ld.shared.f32 	%f52, [%r74];
	fma.rn.f32 	%f53, %f51, %f52, %f50;
	ld.shared.f32 	%f54, [%r70+8];
	add.s32 	%r75, %r74, %r14;
	ld.shared.f32 	%f55, [%r75];
	fma.rn.f32 	%f56, %f54, %f55, %f53;
	ld.shared.f32 	%f57, [%r70+12];
	add.s32 	%r76, %r75, %r14;
	ld.shared.f32 	%f58, [%r76];
	fma.rn.f32 	%f77, %f57, %f58, %f56;
	add.s32 	%r101, %r101, 4;
$L__BB0_12:
	and.b32  	%r77, %r1, 3;
	setp.eq.s32 	%p12, %r77, 0;
	@%p12 bra 	$L__BB0_17;
	setp.eq.s32 	%p13, %r77, 1;
	@%p13 bra 	$L__BB0_15;
	add.s32 	%r78, %r101, %r9;
	shl.b32 	%r79, %r78, 2;
	add.s32 	%r81, %r40, %r79;
	ld.shared.f32 	%f60, [%r81];
	mad.lo.s32 	%r82, %r101, %r1, %r3;
	shl.b32 	%r83, %r82, 2;
	add.s32 	%r84, %r8, %r83;
	ld.shared.f32 	%f61, [%r84];
	fma.rn.f32 	%f62, %f60, %f61, %f77;
	ld.shared.f32 	%f63, [%r81+4];
	add.s32 	%r85, %r84, %r14;
	ld.shared.f32 	%f64, [%r85];
	fma.rn.f32 	%f77, %f63, %f64, %f62;
	add.s32 	%r101, %r101, 2;
$L__BB0_15:
	and.b32  	%r86, %r1, 1;
	setp.eq.b32 	%p14, %r86, 1;
	not.pred 	%p15, %p14;
	@%p15 bra 	$L__BB0_17;
	add.s32 	%r87, %r101, %r9;
	shl.b32 	%r88, %r87, 2;
	add.s32 	%r90, %r40, %r88;
	ld.shared.f32 	%f65, [%r90];
	mad.lo.s32 	%r91, %r101, %r1, %r3;
	shl.b32 	%r92, %r91, 2;
	add.s32 	%r93, %r8, %r92;
	ld.shared.f32 	%f66, [%r93];
	fma.rn.f32 	%f77, %f65, %f66, %f77;
$L__BB0_17:
	bar.sync 	0;
	add.s32 	%r96, %r96, 1;
	setp.ne.s32 	%p16, %r96, %r12;
	@%p16 bra 	$L__BB0_2;
$L__BB0_18:
	max.s32 	%r94, %r5, %r6;
	setp.ge.s32 	%p17, %r94, %r33;
	@%p17 bra 	$L__BB0_20;
	ld.param.u64 	%rd13, [_Z26matrixMultiplySharedMemoryPfS_S_i_param_2];
	mad.lo.s32 	%r95, %r33, %r5, %r6;
	cvta.to.global.u64 	%rd10, %rd13;
	mul.wide.s32 	%rd11, %r95, 4;
	add.s64 	%rd12, %rd10, %rd11;
	st.global.f32 	[%rd12], %f77;
$L__BB0_20:
	ret;

}


// ===== COMPILED SASS (sm_100) =====

	.target	sm_100

	.elftype	@"ET_EXEC"


//--------------------- .note.nv.tkinfo           --------------------------
	.section	.note.nv.tkinfo,"",@"SHT_NOTE"
	.sectionflags	@"SHF_NOTE_NV_TKINFO"
	.tkinfo
        /*0018*/ 	.word	0x00000002
        /*0030*/ 	.string	""
        /*0030*/ 	.string	"ptxas"
        /*0030*/ 	.string	"Cuda compilation tools, release 13.0, V13.0.88"
        /*0030*/ 	.string	"Build cuda_13.0.r13.0/compiler.36424714_0"
        /*0030*/ 	.string	"-arch sm_100 -m 64 "



//--------------------- .note.nv.cuinfo           --------------------------
	.section	.note.nv.cuinfo,"",@"SHT_NOTE"
	.sectionflags	@"SHF_NOTE_NV_CUINFO"
        /*0018*/ 	.short	0x0002
        /*001a*/ 	.short	0x0064
        /*001c*/ 	.short	0x0082
	.zero		2


//--------------------- .nv.info                  --------------------------
	.section	.nv.info,"",@"SHT_CUDA_INFO"
	.align	4


	//----- nvinfo : EIATTR_REGCOUNT
	.align		4
        /*0000*/ 	.byte	0x04, 0x2f
        /*0002*/ 	.short	(.L_1 - .L_0)
	.align		4
.L_0:
        /*0004*/ 	.word	index@(_Z26matrixMultiplySharedMemoryPfS_S_i)
        /*0008*/ 	.word	0x00000020


	//----- nvinfo : EIATTR_FRAME_SIZE
	.align		4
.L_1:
        /*000c*/ 	.byte	0x04, 0x11
        /*000e*/ 	.short	(.L_3 - .L_2)
	.align		4
.L_2:
        /*0010*/ 	.word	index@(_Z26matrixMultiplySharedMemoryPfS_S_i)
        /*0014*/ 	.word	0x00000000


	//----- nvinfo : EIATTR_MIN_STACK_SIZE
	.align		4
.L_3:
        /*0018*/ 	.byte	0x04, 0x12
        /*001a*/ 	.short	(.L_5 - .L_4)
	.align		4
.L_4:
        /*001c*/ 	.word	index@(_Z26matrixMultiplySharedMemoryPfS_S_i)
        /*0020*/ 	.word	0x00000000
.L_5:


//--------------------- .nv.compat                --------------------------
	.section	.nv.compat,"",@"SHT_CUDA_COMPAT_INFO"
	.align	4
        /*0000*/ 	.byte	0x02, 0x09, 0x00, 0x00, 0x02, 0x02, 0x01, 0x00, 0x02, 0x05, 0x05, 0x00, 0x03, 0x07, 0x01, 0x01
        /*0010*/ 	.byte	0x02, 0x03, 0x00, 0x00, 0x02, 0x06, 0x01, 0x00, 0x04, 0x0b, 0x08, 0x00, 0x09, 0x00, 0x00, 0x00
        /*0020*/ 	.byte	0x00, 0x00, 0x00, 0x00


//--------------------- .nv.info._Z26matrixMultiplySharedMemoryPfS_S_i --------------------------
	.section	.nv.info._Z26matrixMultiplySharedMemoryPfS_S_i,"",@"SHT_CUDA_INFO"
	.sectionflags	@""
	.align	4


	//----- nvinfo : EIATTR_CUDA_API_VERSION
	.align		4
        /*0000*/ 	.byte	0x04, 0x37
        /*0002*/ 	.short	(.L_7 - .L_6)
.L_6:
        /*0004*/ 	.word	0x00000082


	//----- nvinfo : EIATTR_KPARAM_INFO
	.align		4
.L_7:
        /*0008*/ 	.byte	0x04, 0x17
        /*000a*/ 	.short	(.L_9 - .L_8)
.L_8:
        /*000c*/ 	.word	0x00000000
        /*0010*/ 	.short	0x0003
        /*0012*/ 	.short	0x0018
        /*0014*/ 	.byte	0x00, 0xf0, 0x11, 0x00


	//----- nvinfo : EIATTR_KPARAM_INFO
	.align		4
.L_9:
        /*0018*/ 	.byte	0x04, 0x17
        /*001a*/ 	.short	(.L_11 - .L_10)
.L_10:
        /*001c*/ 	.word	0x00000000
        /*0020*/ 	.short	0x0002
        /*0022*/ 	.short	0x0010
        /*0024*/ 	.byte	0x00, 0xf5, 0x21, 0x00


	//----- nvinfo : EIATTR_KPARAM_INFO
	.align		4
.L_11:
        /*0028*/ 	.byte	0x04, 0x17
        /*002a*/ 	.short	(.L_13 - .L_12)
.L_12:
        /*002c*/ 	.word	0x00000000
        /*0030*/ 	.short	0x0001
        /*0032*/ 	.short	0x0008
        /*0034*/ 	.byte	0x00, 0xf5, 0x21, 0x00


	//----- nvinfo : EIATTR_KPARAM_INFO
	.align		4
.L_13:
        /*0038*/ 	.byte	0x04, 0x17
        /*003a*/ 	.short	(.L_15 - .L_14)
.L_14:
        /*003c*/ 	.word	0x00000000
        /*0040*/ 	.short	0x0000
        /*0042*/ 	.short	0x0000
        /*0044*/ 	.byte	0x00, 0xf5, 0x21, 0x00


	//----- nvinfo : EIATTR_SPARSE_MMA_MASK
	.align		4
.L_15:
        /*0048*/ 	.byte	0x03, 0x50
        /*004a*/ 	.short	0x0000


	//----- nvinfo : EIATTR_MAXREG_COUNT
	.align		4
        /*004c*/ 	.byte	0x03, 0x1b
        /*004e*/ 	.short	0x00ff


	//----- nvinfo : EIATTR_NUM_BARRIERS
	.align		4
        /*0050*/ 	.byte	0x02, 0x4c
        /*0052*/ 	.byte	0x01
	.zero		1


	//----- nvinfo : EIATTR_MERCURY_ISA_VERSION
	.align		4
        /*0054*/ 	.byte	0x03, 0x5f
        /*0056*/ 	.short	0x0101


	//----- nvinfo : EIATTR_VRC_CTA_INIT_COUNT
	.align		4
        /*0058*/ 	.byte	0x02, 0x4a
	.zero		1
	.zero		1


	//----- nvinfo : EIATTR_EXIT_INSTR_OFFSETS
	.align		4
        /*005c*/ 	.byte	0x04, 0x1c
        /*005e*/ 	.short	(.L_17 - .L_16)


	//   ....[0]....
.L_16:
        /*0060*/ 	.word	0x00000ad0


	//   ....[1]....
        /*0064*/ 	.word	0x00000b20


	//----- nvinfo : EIATTR_CBANK_PARAM_SIZE
	.align		4
.L_17:
        /*0068*/ 	.byte	0x03, 0x19
        /*006a*/ 	.short	0x001c


	//----- nvinfo : EIATTR_PARAM_CBANK
	.align		4
        /*006c*/ 	.byte	0x04, 0x0a
        /*006e*/ 	.short	(.L_19 - .L_18)
	.align		4
.L_18:
        /*0070*/ 	.word	index@(.nv.constant0._Z26matrixMultiplySharedMemoryPfS_S_i)
        /*0074*/ 	.short	0x0380
        /*0076*/ 	.short	0x001c


	//----- nvinfo : EIATTR_SW_WAR
	.align		4
.L_19:
        /*0078*/ 	.byte	0x04, 0x36
        /*007a*/ 	.short	(.L_21 - .L_20)
.L_20:
        /*007c*/ 	.word	0x00000008
.L_21:


//--------------------- .nv.callgraph             --------------------------
	.section	.nv.callgraph,"",@"SHT_CUDA_CALLGRAPH"
	.align	4
	.sectionentsize	8
	.align		4
        /*0000*/ 	.word	0x00000000
	.align		4
        /*0004*/ 	.word	0xffffffff
	.align		4
        /*0008*/ 	.word	0x00000000
	.align		4
        /*000c*/ 	.word	0xfffffffe
	.align		4
        /*0010*/ 	.word	0x00000000
	.align		4
        /*0014*/ 	.word	0xfffffffd
	.align		4
        /*0018*/ 	.word	0x00000000
	.align		4
        /*001c*/ 	.word	0xfffffffc


//--------------------- .text._Z26matrixMultiplySharedMemoryPfS_S_i --------------------------
	.section	.text._Z26matrixMultiplySharedMemoryPfS_S_i,"ax",@progbits
	.align	128
        .global         _Z26matrixMultiplySharedMemoryPfS_S_i
        .type           _Z26matrixMultiplySharedMemoryPfS_S_i,@function
        .size           _Z26matrixMultiplySharedMemoryPfS_S_i,(.L_x_8 - _Z26matrixMultiplySharedMemoryPfS_S_i)
        .other          _Z26matrixMultiplySharedMemoryPfS_S_i,@"STO_CUDA_ENTRY STV_DEFAULT"
_Z26matrixMultiplySharedMemoryPfS_S_i:
.text._Z26matrixMultiplySharedMemoryPfS_S_i:
[----:B------:R-:W-:Y:S08]  /*0000*/  LDC R1, c[0x0][0x37c] ;  /* 0x0000df00ff017b82 */ /* 0x000ff00000000800 */
[----:B------:R-:W0:Y:S01]  /*0010*/  LDC R0, c[0x0][0x360] ;  /* 0x0000d800ff007b82 */ /* 0x000e220000000800 */
[----:B------:R-:W0:Y:S01]  /*0020*/  LDCU UR5, c[0x0][0x398] ;  /* 0x00007300ff0577ac */ /* 0x000e220008000800 */
[----:B------:R-:W1:Y:S01]  /*0030*/  S2R R7, SR_TID.Y ;  /* 0x0000000000077919 */ /* 0x000e620000002200 */
[----:B------:R-:W-:Y:S01]  /*0040*/  HFMA2 R14, -RZ, RZ, 0, 0 ;  /* 0x00000000ff0e7431 */ /* 0x000fe200000001ff */
[----:B------:R-:W1:Y:S01]  /*0050*/  LDCU UR8, c[0x0][0x364] ;  /* 0x00006c80ff0877ac */ /* 0x000e620008000800 */
[----:B------:R-:W2:Y:S03]  /*0060*/  S2R R9, SR_TID.X ;  /* 0x0000000000097919 */ /* 0x000ea60000002100 */
[----:B------:R-:W2:Y:S01]  /*0070*/  S2UR UR4, SR_CTAID.X ;  /* 0x00000000000479c3 */ /* 0x000ea20000002500 */
[----:B------:R-:W3:Y:S01]  /*0080*/  LDCU.64 UR6, c[0x0][0x358] ;  /* 0x00006b00ff0677ac */ /* 0x000ee20008000a00 */
[----:B------:R-:W1:Y:S01]  /*0090*/  S2R R4, SR_CTAID.Y ;  /* 0x0000000000047919 */ /* 0x000e620000002600 */
[----:B0-----:R-:W-:-:S05]  /*00a0*/  IADD3 R2, PT, PT, R0, UR5, RZ ;  /* 0x0000000500027c10 */ /* 0x001fca000fffe0ff */
[----:B------:R-:W-:-:S05]  /*00b0*/  VIADD R5, R2, 0xffffffff ;  /* 0xffffffff02057836 */ /* 0x000fca0000000000 */
[C---:B------:R-:W-:Y:S01]  /*00c0*/  ISETP.GT.U32.AND P0, PT, R0.reuse, R5, PT ;  /* 0x000000050000720c */ /* 0x040fe20003f04070 */
[----:B--2---:R-:W-:Y:S02]  /*00d0*/  IMAD R6, R0, UR4, R9 ;  /* 0x0000000400067c24 */ /* 0x004fe4000f8e0209 */
[----:B-1----:R-:W-:-:S10]  /*00e0*/  IMAD R11, R4, UR8, R7 ;  /* 0x00000008040b7c24 */ /* 0x002fd4000f8e0207 */
[----:B---3--:R-:W-:Y:S05]  /*00f0*/  @P0 BRA `(.L_x_0) ;  /* 0x00000008006c0947 */ /* 0x008fea0003800000 */
[----:B------:R-:W0:Y:S01]  /*0100*/  I2F.U32.RP R4, R0 ;  /* 0x0000000000047306 */ /* 0x000e220000209000 */
[----:B------:R-:W1:Y:S01]  /*0110*/  S2UR UR5, SR_CgaCtaId ;  /* 0x00000000000579c3 */ /* 0x000e620000008800 */
[C---:B------:R-:W-:Y:S01]  /*0120*/  ISETP.NE.U32.AND P2, PT, R0.reuse, RZ, PT ;  /* 0x000000ff0000720c */ /* 0x040fe20003f45070 */
[----:B------:R-:W-:Y:S01]  /*0130*/  UMOV UR4, 0x400 ;  /* 0x0000040000047882 */ /* 0x000fe20000000000 */
[----:B------:R-:W-:Y:S01]  /*0140*/  LOP3.LUT R20, R0, 0x7, RZ, 0xc0, !PT ;  /* 0x0000000700147812 */ /* 0x000fe200078ec0ff */
[----:B------:R-:W-:Y:S02]  /*0150*/  IMAD.MOV.U32 R14, RZ, RZ, RZ ;  /* 0x000000ffff0e7224 */ /* 0x000fe400078e00ff */
[----:B------:R-:W-:Y:S01]  /*0160*/  IMAD.MOV.U32 R10, RZ, RZ, RZ ;  /* 0x000000ffff0a7224 */ /* 0x000fe200078e00ff */
[----:B0-----:R-:W0:Y:S01]  /*0170*/  MUFU.RCP R4, R4 ;  /* 0x0000000400047308 */ /* 0x001e220000001000 */
[----:B-1----:R-:W-:Y:S01]  /*0180*/  ULEA UR4, UR5, UR4, 0x18 ;  /* 0x0000000405047291 */ /* 0x002fe2000f8ec0ff */
[----:B0-----:R-:W-:-:S06]  /*0190*/  VIADD R2, R4, 0xffffffe ;  /* 0x0ffffffe04027836 */ /* 0x001fcc0000000000 */
[----:B------:R0:W1:Y:S02]  /*01a0*/  F2I.FTZ.U32.TRUNC.NTZ R3, R2 ;  /* 0x0000000200037305 */ /* 0x000064000021f000 */
[----:B0-----:R-:W-:Y:S01]  /*01b0*/  IMAD.MOV.U32 R2, RZ, RZ, RZ ;  /* 0x000000ffff027224 */ /* 0x001fe200078e00ff */
[----:B-1----:R-:W-:-:S05]  /*01c0*/  IADD3 R13, PT, PT, RZ, -R3, RZ ;  /* 0x80000003ff0d7210 */ /* 0x002fca0007ffe0ff */
[----:B------:R-:W-:-:S04]  /*01d0*/  IMAD R13, R13, R0, RZ ;  /* 0x000000000d0d7224 */ /* 0x000fc800078e02ff */
[----:B------:R-:W-:-:S04]  /*01e0*/  IMAD.HI.U32 R8, R3, R13, R2 ;  /* 0x0000000d03087227 */ /* 0x000fc800078e0002 */
[----:B------:R-:W-:Y:S02]  /*01f0*/  IMAD R2, R0, UR8, RZ ;  /* 0x0000000800027c24 */ /* 0x000fe4000f8e02ff */
[----:B------:R-:W-:-:S04]  /*0200*/  IMAD.HI.U32 R15, R8, R5, RZ ;  /* 0x00000005080f7227 */ /* 0x000fc800078e00ff */
[----:B------:R-:W-:Y:S01]  /*0210*/  IMAD.SHL.U32 R2, R2, 0x4, RZ ;  /* 0x0000000402027824 */ /* 0x000fe200078e00ff */
[----:B------:R-:W-:Y:S01]  /*0220*/  IADD3 R3, PT, PT, -R15, RZ, RZ ;  /* 0x000000ff0f037210 */ /* 0x000fe20007ffe1ff */
[----:B------:R-:W-:-:S03]  /*0230*/  IMAD R8, R0, R7, RZ ;  /* 0x0000000700087224 */ /* 0x000fc600078e02ff */
[----:B------:R-:W-:Y:S01]  /*0240*/  LEA R13, R9, R2, 0x2 ;  /* 0x00000002090d7211 */ /* 0x000fe200078e10ff */
[----:B------:R-:W-:Y:S01]  /*0250*/  IMAD R5, R0, R3, R5 ;  /* 0x0000000300057224 */ /* 0x000fe200078e0205 */
[----:B------:R-:W-:-:S03]  /*0260*/  IADD3 R12, PT, PT, R2, UR4, RZ ;  /* 0x00000004020c7c10 */ /* 0x000fc6000fffe0ff */
[----:B------:R-:W-:Y:S01]  /*0270*/  VIADD R13, R13, UR4 ;  /* 0x000000040d0d7c36 */ /* 0x000fe20008000000 */
[----:B------:R-:W-:-:S13]  /*0280*/  ISETP.GE.U32.AND P0, PT, R5, R0, PT ;  /* 0x000000000500720c */ /* 0x000fda0003f06070 */
[----:B------:R-:W-:Y:S01]  /*0290*/  @P0 IMAD.IADD R5, R5, 0x1, -R0 ;  /* 0x0000000105050824 */ /* 0x000fe200078e0a00 */
[----:B------:R-:W-:-:S04]  /*02a0*/  @P0 IADD3 R15, PT, PT, R15, 0x1, RZ ;  /* 0x000000010f0f0810 */ /* 0x000fc80007ffe0ff */
[----:B------:R-:W-:-:S13]  /*02b0*/  ISETP.GE.U32.AND P1, PT, R5, R0, PT ;  /* 0x000000000500720c */ /* 0x000fda0003f26070 */
[----:B------:R-:W-:Y:S02]  /*02c0*/  @P1 IADD3 R15, PT, PT, R15, 0x1, RZ ;  /* 0x000000010f0f1810 */ /* 0x000fe40007ffe0ff */
[----:B------:R-:W-:-:S04]  /*02d0*/  @!P2 LOP3.LUT R15, RZ, R0, RZ, 0x33, !PT ;  /* 0x00000000ff0fa212 */ /* 0x000fc800078e33ff */
[----:B------:R-:W-:-:S07]  /*02e0*/  VIMNMX.U32 R15, PT, PT, R15, 0x1, !PT ;  /* 0x000000010f0f7848 */ /* 0x000fce0007fe0000 */
.L_x_6:
[----:B0-----:R-:W0:Y:S01]  /*02f0*/  LDCU UR5, c[0x0][0x398] ;  /* 0x00007300ff0577ac */ /* 0x001e220008000800 */
[----:B------:R-:W-:Y:S02]  /*0300*/  IMAD R16, R0, R10, R9 ;  /* 0x0000000a00107224 */ /* 0x000fe400078e0209 */
[----:B------:R-:W-:Y:S02]  /*0310*/  IMAD R19, R10, UR8, R7 ;  /* 0x000000080a137c24 */ /* 0x000fe4000f8e0207 */
[----:B------:R-:W-:Y:S01]  /*0320*/  IMAD.MOV.U32 R18, RZ, RZ, RZ ;  /* 0x000000ffff127224 */ /* 0x000fe200078e00ff */
[----:B0-----:R-:W-:Y:S02]  /*0330*/  ISETP.GE.U32.AND P0, PT, R16, UR5, PT ;  /* 0x0000000510007c0c */ /* 0x001fe4000bf06070 */
[----:B------:R-:W-:Y:S02]  /*0340*/  ISETP.GE.U32.AND P1, PT, R19, UR5, PT ;  /* 0x0000000513007c0c */ /* 0x000fe4000bf26070 */
[----:B------:R-:W-:-:S02]  /*0350*/  ISETP.GE.OR P0, PT, R11, UR5, P0 ;  /* 0x000000050b007c0c */ /* 0x000fc40008706670 */
[----:B------:R-:W-:-:S11]  /*0360*/  ISETP.GE.OR P1, PT, R6, UR5, P1 ;  /* 0x0000000506007c0c */ /* 0x000fd60008f26670 */
[----:B------:R-:W0:Y:S01]  /*0370*/  @!P0 LDC.64 R4, c[0x0][0x380] ;  /* 0x0000e000ff048b82 */ /* 0x000e220000000a00 */
[----:B------:R-:W-:Y:S01]  /*0380*/  @!P0 IMAD R17, R11, UR5, R16 ;  /* 0x000000050b118c24 */ /* 0x000fe2000f8e0210 */
[----:B------:R-:W-:Y:S01]  /*0390*/  MOV R16, RZ ;  /* 0x000000ff00107202 */ /* 0x000fe20000000f00 */
[----:B------:R-:W-:-:S05]  /*03a0*/  @!P1 IMAD R19, R19, UR5, R6 ;  /* 0x0000000513139c24 */ /* 0x000fca000f8e0206 */
[----:B------:R-:W1:Y:S01]  /*03b0*/  @!P1 LDC.64 R2, c[0x0][0x388] ;  /* 0x0000e200ff029b82 */ /* 0x000e620000000a00 */
[----:B0-----:R-:W-:-:S05]  /*03c0*/  @!P0 IMAD.WIDE.U32 R4, R17, 0x4, R4 ;  /* 0x0000000411048825 */ /* 0x001fca00078e0004 */
[----:B------:R-:W2:Y:S01]  /*03d0*/  @!P0 LDG.E R16, desc[UR6][R4.64] ;  /* 0x0000000604108981 */ /* 0x000ea2000c1e1900 */
[----:B-1----:R-:W-:-:S05]  /*03e0*/  @!P1 IMAD.WIDE.U32 R2, R19, 0x4, R2 ;  /* 0x0000000413029825 */ /* 0x002fca00078e0002 */
[----:B------:R-:W3:Y:S01]  /*03f0*/  @!P1 LDG.E R18, desc[UR6][R2.64] ;  /* 0x0000000602129981 */ /* 0x000ee2000c1e1900 */
[----:B------:R-:W-:Y:S02]  /*0400*/  ISETP.GE.U32.AND P0, PT, R0, 0x8, PT ;  /* 0x000000080000780c */ /* 0x000fe40003f06070 */
[----:B------:R-:W-:-:S04]  /*0410*/  IADD3 R17, PT, PT, R8, R9, RZ ;  /* 0x0000000908117210 */ /* 0x000fc80007ffe0ff */
[C---:B------:R-:W-:Y:S01]  /*0420*/  LEA R19, R17.reuse, UR4, 0x2 ;  /* 0x0000000411137c11 */ /* 0x040fe2000f8e10ff */
[----:B------:R-:W-:Y:S02]  /*0430*/  IMAD R21, R17, 0x4, R12 ;  /* 0x0000000411157824 */ /* 0x000fe400078e020c */
[----:B------:R-:W-:Y:S02]  /*0440*/  HFMA2 R17, -RZ, RZ, 0, 0 ;  /* 0x00000000ff117431 */ /* 0x000fe400000001ff */
[----:B--2---:R0:W-:Y:S04]  /*0450*/  STS [R19], R16 ;  /* 0x0000001013007388 */ /* 0x0041e80000000800 */
[----:B---3--:R0:W-:Y:S01]  /*0460*/  STS [R21], R18 ;  /* 0x0000001215007388 */ /* 0x0081e20000000800 */
[----:B------:R-:W-:Y:S06]  /*0470*/  BAR.SYNC.DEFER_BLOCKING 0x0 ;  /* 0x0000000000007b1d */ /* 0x000fec0000010000 */
[----:B------:R-:W-:Y:S05]  /*0480*/  @!P0 BRA `(.L_x_1) ;  /* 0x0000000000ac8947 */ /* 0x000fea0003800000 */
[----:B------:R-:W-:Y:S01]  /*0490*/  LOP3.LUT R5, R0, 0xfffffff8, RZ, 0xc0, !PT ;  /* 0xfffffff800057812 */ /* 0x000fe200078ec0ff */
[----:B------:R-:W-:Y:S01]  /*04a0*/  IMAD.MOV.U32 R3, RZ, RZ, R13 ;  /* 0x000000ffff037224 */ /* 0x000fe200078e000d */
[----:B------:R-:W-:Y:S02]  /*04b0*/  LEA R4, R8, UR4, 0x2 ;  /* 0x0000000408047c11 */ /* 0x000fe4000f8e10ff */
[----:B------:R-:W-:Y:S01]  /*04c0*/  LOP3.LUT R2, R0, 0x7f8, RZ, 0xc0, !PT ;  /* 0x000007f800027812 */ /* 0x000fe200078ec0ff */
[----:B------:R-:W-:Y:S01]  /*04d0*/  IMAD.MOV R5, RZ, RZ, -R5 ;  /* 0x000000ffff057224 */ /* 0x000fe200078e0a05 */
[----:B------:R-:W-:-:S07]  /*04e0*/  IADD3 R4, PT, PT, R4, 0x10, RZ ;  /* 0x0000001004047810 */ /* 0x000fce0007ffe0ff */
.L_x_2:
[----:B------:R-:W-:Y:S01]  /*04f0*/  LEA R23, R0, R3, 0x2 ;  /* 0x0000000300177211 */ /* 0x000fe200078e10ff */
[----:B------:R-:W-:Y:S01]  /*0500*/  LDS R17, [R4+-0x10] ;  /* 0xfffff00004117984 */ /* 0x000fe20000000800 */
[----:B------:R-:W-:-:S03]  /*0510*/  VIADD R5, R5, 0x8 ;  /* 0x0000000805057836 */ /* 0x000fc60000000000 */
[----:B0-----:R0:W1:Y:S01]  /*0520*/  LDS R18, [R3] ;  /* 0x0000000003127984 */ /* 0x0010620000000800 */
[C---:B------:R-:W-:Y:S01]  /*0530*/  IMAD R27, R0.reuse, 0x4, R23 ;  /* 0x00000004001b7824 */ /* 0x040fe200078e0217 */
[----:B------:R-:W-:Y:S02]  /*0540*/  ISETP.NE.AND P0, PT, R5, RZ, PT ;  /* 0x000000ff0500720c */ /* 0x000fe40003f05270 */
[----:B------:R-:W-:Y:S02]  /*0550*/  LDS R21, [R4+-0xc] ;  /* 0xfffff40004157984 */ /* 0x000fe40000000800 */
[C---:B------:R-:W-:Y:S02]  /*0560*/  LEA R22, R0.reuse, R27, 0x2 ;  /* 0x0000001b00167211 */ /* 0x040fe400078e10ff */
[----:B------:R-:W2:Y:S01]  /*0570*/  LDS R23, [R23] ;  /* 0x0000000017177984 */ /* 0x000ea20000000800 */
[C---:B0-----:R-:W-:Y:S02]  /*0580*/  LEA R3, R0.reuse, R3, 0x5 ;  /* 0x0000000300037211 */ /* 0x041fe400078e28ff */
[C---:B------:R-:W-:Y:S01]  /*0590*/  IMAD R26, R0.reuse, 0x4, R22 ;  /* 0x00000004001a7824 */ /* 0x040fe200078e0216 */
[----:B------:R-:W-:Y:S04]  /*05a0*/  LDS R16, [R4+-0x8] ;  /* 0xfffff80004107984 */ /* 0x000fe80000000800 */
[----:B------:R0:W3:Y:S01]  /*05b0*/  LDS R19, [R27] ;  /* 0x000000001b137984 */ /* 0x0000e20000000800 */
[----:B------:R-:W-:-:S05]  /*05c0*/  LEA R28, R0, R26, 0x2 ;  /* 0x0000001a001c7211 */ /* 0x000fca00078e10ff */
[----:B0-----:R-:W-:-:S05]  /*05d0*/  IMAD R27, R0, 0x4, R28 ;  /* 0x00000004001b7824 */ /* 0x001fca00078e021c */
[----:B------:R-:W-:Y:S01]  /*05e0*/  LDS R24, [R27] ;  /* 0x000000001b187984 */ /* 0x000fe20000000800 */
[----:B-1----:R-:W-:-:S03]  /*05f0*/  FFMA R18, R17, R18, R14 ;  /* 0x0000001211127223 */ /* 0x002fc6000000000e */
[----:B------:R-:W-:Y:S04]  /*0600*/  LDS R14, [R4+-0x4] ;  /* 0xfffffc00040e7984 */ /* 0x000fe80000000800 */
[----:B------:R0:W1:Y:S01]  /*0610*/  LDS R17, [R22] ;  /* 0x0000000016117984 */ /* 0x0000620000000800 */
[----:B--2---:R-:W-:-:S03]  /*0620*/  FFMA R25, R21, R23, R18 ;  /* 0x0000001715197223 */ /* 0x004fc60000000012 */
[----:B------:R-:W-:Y:S04]  /*0630*/  LDS R18, [R4] ;  /* 0x0000000004127984 */ /* 0x000fe80000000800 */
[----:B------:R-:W2:Y:S01]  /*0640*/  LDS R21, [R26] ;  /* 0x000000001a157984 */ /* 0x000ea20000000800 */
[----:B0-----:R-:W-:Y:S01]  /*0650*/  LEA R22, R0, R27, 0x2 ;  /* 0x0000001b00167211 */ /* 0x001fe200078e10ff */
[----:B---3--:R-:W-:Y:S02]  /*0660*/  FFMA R29, R16, R19, R25 ;  /* 0x00000013101d7223 */ /* 0x008fe40000000019 */
[----:B------:R-:W-:Y:S04]  /*0670*/  LDS R16, [R4+0x4] ;  /* 0x0000040004107984 */ /* 0x000fe80000000800 */
[----:B------:R-:W0:Y:S04]  /*0680*/  LDS R23, [R28] ;  /* 0x000000001c177984 */ /* 0x000e280000000800 */
[----:B------:R-:W3:Y:S04]  /*0690*/  LDS R25, [R4+0x8] ;  /* 0x0000080004197984 */ /* 0x000ee80000000800 */
[----:B------:R-:W-:Y:S04]  /*06a0*/  LDS R22, [R22] ;  /* 0x0000000016167984 */ /* 0x000fe80000000800 */
[----:B------:R4:W5:Y:S02]  /*06b0*/  LDS R19, [R4+0xc] ;  /* 0x00000c0004137984 */ /* 0x0009640000000800 */
[----:B----4-:R-:W-:-:S02]  /*06c0*/  VIADD R4, R4, 0x20 ;  /* 0x0000002004047836 */ /* 0x010fc40000000000 */
[----:B-1----:R-:W-:-:S04]  /*06d0*/  FFMA R17, R14, R17, R29 ;  /* 0x000000110e117223 */ /* 0x002fc8000000001d */
[----:B--2---:R-:W-:-:S04]  /*06e0*/  FFMA R17, R18, R21, R17 ;  /* 0x0000001512117223 */ /* 0x004fc80000000011 */
[----:B0-----:R-:W-:-:S04]  /*06f0*/  FFMA R16, R16, R23, R17 ;  /* 0x0000001710107223 */ /* 0x001fc80000000011 */
[----:B---3--:R-:W-:-:S04]  /*0700*/  FFMA R16, R25, R24, R16 ;  /* 0x0000001819107223 */ /* 0x008fc80000000010 */
[----:B-----5:R-:W-:Y:S01]  /*0710*/  FFMA R14, R19, R22, R16 ;  /* 0x00000016130e7223 */ /* 0x020fe20000000010 */
[----:B------:R-:W-:Y:S06]  /*0720*/  @P0 BRA `(.L_x_2) ;  /* 0xfffffffc00700947 */ /* 0x000fec000383ffff */
[----:B------:R-:W-:-:S07]  /*0730*/  MOV R17, R2 ;  /* 0x0000000200117202 */ /* 0x000fce0000000f00 */
.L_x_1:
[----:B------:R-:W-:-:S13]  /*0740*/  ISETP.NE.AND P0, PT, R20, RZ, PT ;  /* 0x000000ff1400720c */ /* 0x000fda0003f05270 */
[----:B------:R-:W-:Y:S05]  /*0750*/  @!P0 BRA `(.L_x_3) ;  /* 0x0000000000c48947 */ /* 0x000fea0003800000 */
[----:B------:R-:W-:Y:S01]  /*0760*/  VIADD R2, R20, 0xffffffff ;  /* 0xffffffff14027836 */ /* 0x000fe20000000000 */
[----:B------:R-:W-:-:S04]  /*0770*/  LOP3.LUT P1, R22, R0, 0x3, RZ, 0xc0, !PT ;  /* 0x0000000300167812 */ /* 0x000fc8000782c0ff */
[----:B------:R-:W-:-:S13]  /*0780*/  ISETP.GE.U32.AND P0, PT, R2, 0x3, PT ;  /* 0x000000030200780c */ /* 0x000fda0003f06070 */
[----:B------:R-:W-:Y:S05]  /*0790*/  @!P0 BRA `(.L_x_4) ;  /* 0x0000000000508947 */ /* 0x000fea0003800000 */
[C---:B------:R-:W-:Y:S01]  /*07a0*/  IMAD R3, R17.reuse, R0, R9 ;  /* 0x0000000011037224 */ /* 0x040fe200078e0209 */
[----:B------:R-:W-:Y:S02]  /*07b0*/  IADD3 R2, PT, PT, R8, R17, RZ ;  /* 0x0000001108027210 */ /* 0x000fe40007ffe0ff */
[----:B------:R-:W-:Y:S01]  /*07c0*/  IADD3 R17, PT, PT, R17, 0x4, RZ ;  /* 0x0000000411117810 */ /* 0x000fe20007ffe0ff */
[----:B------:R-:W-:Y:S01]  /*07d0*/  IMAD R5, R3, 0x4, R12 ;  /* 0x0000000403057824 */ /* 0x000fe200078e020c */
[----:B------:R-:W-:-:S04]  /*07e0*/  LEA R2, R2, UR4, 0x2 ;  /* 0x0000000402027c11 */ /* 0x000fc8000f8e10ff */
[C---:B0-----:R-:W-:Y:S01]  /*07f0*/  LEA R19, R0.reuse, R5, 0x2 ;  /* 0x0000000500137211 */ /* 0x041fe200078e10ff */
[----:B------:R-:W-:Y:S03]  /*0800*/  LDS R4, [R5] ;  /* 0x0000000005047984 */ /* 0x000fe60000000800 */
[C---:B------:R-:W-:Y:S01]  /*0810*/  LEA R21, R0.reuse, R19, 0x2 ;  /* 0x0000001300157211 */ /* 0x040fe200078e10ff */
[----:B------:R-:W0:Y:S04]  /*0820*/  LDS R3, [R2] ;  /* 0x0000000002037984 */ /* 0x000e280000000800 */
[----:B------:R-:W-:Y:S01]  /*0830*/  LDS R16, [R2+0x4] ;  /* 0x0000040002107984 */ /* 0x000fe20000000800 */
[----:B------:R-:W-:-:S03]  /*0840*/  IMAD R23, R0, 0x4, R21 ;  /* 0x0000000400177824 */ /* 0x000fc600078e0215 */
[----:B------:R-:W1:Y:S04]  /*0850*/  LDS R19, [R19] ;  /* 0x0000000013137984 */ /* 0x000e680000000800 */
[----:B------:R-:W-:Y:S04]  /*0860*/  LDS R18, [R2+0x8] ;  /* 0x0000080002127984 */ /* 0x000fe80000000800 */
[----:B------:R-:W2:Y:S04]  /*0870*/  LDS R21, [R21] ;  /* 0x0000000015157984 */ /* 0x000ea80000000800 */
[----:B------:R-:W-:Y:S04]  /*0880*/  LDS R24, [R2+0xc] ;  /* 0x00000c0002187984 */ /* 0x000fe80000000800 */
[----:B------:R-:W3:Y:S01]  /*0890*/  LDS R23, [R23] ;  /* 0x0000000017177984 */ /* 0x000ee20000000800 */
[----:B0-----:R-:W-:-:S04]  /*08a0*/  FFMA R3, R3, R4, R14 ;  /* 0x0000000403037223 */ /* 0x001fc8000000000e */
[----:B-1----:R-:W-:-:S04]  /*08b0*/  FFMA R3, R16, R19, R3 ;  /* 0x0000001310037223 */ /* 0x002fc80000000003 */
[----:B--2---:R-:W-:-:S04]  /*08c0*/  FFMA R3, R18, R21, R3 ;  /* 0x0000001512037223 */ /* 0x004fc80000000003 */
[----:B---3--:R-:W-:-:S07]  /*08d0*/  FFMA R14, R24, R23, R3 ;  /* 0x00000017180e7223 */ /* 0x008fce0000000003 */
.L_x_4:
[----:B------:R-:W-:Y:S05]  /*08e0*/  @!P1 BRA `(.L_x_3) ;  /* 0x0000000000609947 */ /* 0x000fea0003800000 */
[----:B------:R-:W-:Y:S02]  /*08f0*/  ISETP.NE.AND P0, PT, R22, 0x1, PT ;  /* 0x000000011600780c */ /* 0x000fe40003f05270 */
[----:B------:R-:W-:-:S04]  /*0900*/  LOP3.LUT R2, R0, 0x1, RZ, 0xc0, !PT ;  /* 0x0000000100027812 */ /* 0x000fc800078ec0ff */
[----:B------:R-:W-:-:S07]  /*0910*/  ISETP.NE.U32.AND P1, PT, R2, 0x1, PT ;  /* 0x000000010200780c */ /* 0x000fce0003f25070 */
[----:B------:R-:W-:Y:S06]  /*0920*/  @!P0 BRA `(.L_x_5) ;  /* 0x0000000000308947 */ /* 0x000fec0003800000 */
[C---:B------:R-:W-:Y:S01]  /*0930*/  IMAD R3, R17.reuse, R0, R9 ;  /* 0x0000000011037224 */ /* 0x040fe200078e0209 */
[----:B------:R-:W-:Y:S02]  /*0940*/  IADD3 R2, PT, PT, R8, R17, RZ ;  /* 0x0000001108027210 */ /* 0x000fe40007ffe0ff */
[----:B------:R-:W-:Y:S01]  /*0950*/  IADD3 R17, PT, PT, R17, 0x2, RZ ;  /* 0x0000000211117810 */ /* 0x000fe20007ffe0ff */
[----:B------:R-:W-:Y:S01]  /*0960*/  IMAD R5, R3, 0x4, R12 ;  /* 0x0000000403057824 */ /* 0x000fe200078e020c */
[----:B------:R-:W-:-:S04]  /*0970*/  LEA R2, R2, UR4, 0x2 ;  /* 0x0000000402027c11 */ /* 0x000fc8000f8e10ff */
[----:B0-----:R-:W-:Y:S01]  /*0980*/  LEA R18, R0, R5, 0x2 ;  /* 0x0000000500127211 */ /* 0x001fe200078e10ff */
[----:B------:R-:W-:Y:S04]  /*0990*/  LDS R4, [R5] ;  /* 0x0000000005047984 */ /* 0x000fe80000000800 */
[----:B------:R-:W0:Y:S04]  /*09a0*/  LDS R3, [R2] ;  /* 0x0000000002037984 */ /* 0x000e280000000800 */
[----:B------:R-:W-:Y:S04]  /*09b0*/  LDS R16, [R2+0x4] ;  /* 0x0000040002107984 */ /* 0x000fe80000000800 */
[----:B------:R-:W1:Y:S01]  /*09c0*/  LDS R18, [R18] ;  /* 0x0000000012127984 */ /* 0x000e620000000800 */
[----:B0-----:R-:W-:-:S04]  /*09d0*/  FFMA R3, R3, R4, R14 ;  /* 0x0000000403037223 */ /* 0x001fc8000000000e */
[----:B-1----:R-:W-:-:S07]  /*09e0*/  FFMA R14, R16, R18, R3 ;  /* 0x00000012100e7223 */ /* 0x002fce0000000003 */
.L_x_5:
[----:B------:R-:W-:Y:S05]  /*09f0*/  @P1 BRA `(.L_x_3) ;  /* 0x00000000001c1947 */ /* 0x000fea0003800000 */
[----:B------:R-:W-:Y:S02]  /*0a00*/  IMAD.IADD R2, R8, 0x1, R17 ;  /* 0x0000000108027824 */ /* 0x000fe400078e0211 */
[----:B------:R-:W-:-:S03]  /*0a10*/  IMAD R17, R0, R17, R9 ;  /* 0x0000001100117224 */ /* 0x000fc600078e0209 */
[----:B------:R-:W-:Y:S02]  /*0a20*/  LEA R2, R2, UR4, 0x2 ;  /* 0x0000000402027c11 */ /* 0x000fe4000f8e10ff */
[----:B------:R-:W-:-:S03]  /*0a30*/  LEA R17, R17, R12, 0x2 ;  /* 0x0000000c11117211 */ /* 0x000fc600078e10ff */
[----:B------:R-:W-:Y:S04]  /*0a40*/  LDS R3, [R2] ;  /* 0x0000000002037984 */ /* 0x000fe80000000800 */
[----:B------:R-:W1:Y:S02]  /*0a50*/  LDS R17, [R17] ;  /* 0x0000000011117984 */ /* 0x000e640000000800 */
[----:B-1----:R-:W-:-:S07]  /*0a60*/  FFMA R14, R3, R17, R14 ;  /* 0x00000011030e7223 */ /* 0x002fce000000000e */
.L_x_3:
[----:B------:R-:W-:Y:S01]  /*0a70*/  IADD3 R10, PT, PT, R10, 0x1, RZ ;  /* 0x000000010a0a7810 */ /* 0x000fe20007ffe0ff */
[----:B------:R-:W-:Y:S03]  /*0a80*/  BAR.SYNC.DEFER_BLOCKING 0x0 ;  /* 0x0000000000007b1d */ /* 0x000fe60000010000 */
[----:B------:R-:W-:-:S13]  /*0a90*/  ISETP.NE.AND P0, PT, R10, R15, PT ;  /* 0x0000000f0a00720c */ /* 0x000fda0003f05270 */
[----:B------:R-:W-:Y:S05]  /*0aa0*/  @P0 BRA `(.L_x_6) ;  /* 0xfffffff800100947 */ /* 0x000fea000383ffff */
.L_x_0:
[----:B------:R-:W-:-:S04]  /*0ab0*/  VIMNMX R0, PT, PT, R11, R6, !PT ;  /* 0x000000060b007248 */ /* 0x000fc80007fe0100 */
[----:B------:R-:W-:-:S13]  /*0ac0*/  ISETP.GE.AND P0, PT, R0, UR5, PT ;  /* 0x0000000500007c0c */ /* 0x000fda000bf06270 */
[----:B------:R-:W-:Y:S05]  /*0ad0*/  @P0 EXIT ;  /* 0x000000000000094d */ /* 0x000fea0003800000 */
[----:B------:R-:W1:Y:S01]  /*0ae0*/  LDC.64 R2, c[0x0][0x390] ;  /* 0x0000e400ff027b82 */ /* 0x000e620000000a00 */
[----:B------:R-:W-:-:S04]  /*0af0*/  IMAD R11, R11, UR5, R6 ;  /* 0x000000050b0b7c24 */ /* 0x000fc8000f8e0206 */
[----:B-1----:R-:W-:-:S05]  /*0b00*/  IMAD.WIDE R2, R11, 0x4, R2 ;  /* 0x000000040b027825 */ /* 0x002fca00078e0202 */
[----:B------:R-:W-:Y:S01]  /*0b10*/  STG.E desc[UR6][R2.64], R14 ;  /* 0x0000000e02007986 */ /* 0x000fe2000c101906 */
[----:B------:R-:W-:Y:S05]  /*0b20*/  EXIT ;  /* 0x000000000000794d */ /* 0x000fea0003800000 */
.L_x_7:
[----:B------:R-:W-:-:S00]  /*0b30*/  BRA `(.L_x_7) ;  /* 0xfffffffc00fc7947 */ /* 0x000fc0000383ffff */
[----:B------:R-:W-:-:S00]  /*0b40*/  NOP ;  /* 0x0000000000007918 */ /* 0x000fc00000000000 */
        /* <DEDUP_REMOVED lines=11> */
.L_x_8:


//--------------------- .nv.shared._Z26matrixMultiplySharedMemoryPfS_S_i --------------------------
	.section	.nv.shared._Z26matrixMultiplySharedMemoryPfS_S_i,"aw",@nobits
	.sectionflags	@""
	.align	16
	.zero		1024


//--------------------- .nv.shared.reserved.0     --------------------------
	.section	.nv.shared.reserved.0,"aw",@nobits
	.weak		__nv_reservedSMEM_offset_0_alias
	.size		__nv_reservedSMEM_offset_0_alias, 0, 64
	.other		__nv_reservedSMEM_offset_0_alias,@"STO_CUDA_RESERVED_SHARED STV_DEFAULT"
__nv_reservedSMEM_offset_0_alias:
	.zero		0
	.zero		64


//--------------------- .nv.constant0._Z26matrixMultiplySharedMemoryPfS_S_i --------------------------
	.section	.nv.constant0._Z26matrixMultiplySharedMemoryPfS_S_i,"a",@progbits
	.sectionflags	@""
	.align	4
.nv.constant0._Z26matrixMultiplySharedMemoryPfS_S_i:
	.zero		924


//--------------------- SYMBOLS --------------------------

	.type		.nv.reservedSmem.offset0,@object
	.size		.nv.reservedSmem.offset0,0x4
	.type		.nv.reservedSmem.cap,@object
	.size		.nv.reservedSmem.cap,0x4
